//
// Generated by NVIDIA NVVM Compiler
//
// Compiler Build ID: CL-36424714
// Cuda compilation tools, release 13.0, V13.0.88
// Based on NVVM 20.0.0
//

.version 9.0
.target sm_100
.address_size 64

	// .globl	_Z4testdd

.visible .entry _Z4testdd(
	.param .f64 _Z4testdd_param_0,
	.param .f64 _Z4testdd_param_1
)
{


	ret;

}


// ===== COMPILED SASS (sm_100) =====

	.target	sm_100

	.elftype	@"ET_EXEC"


//--------------------- .note.nv.tkinfo           --------------------------
	.section	.note.nv.tkinfo,"",@"SHT_NOTE"
	.sectionflags	@"SHF_NOTE_NV_TKINFO"
	.tkinfo
        /*0018*/ 	.word	0x00000002
        /*0030*/ 	.string	""
        /*0030*/ 	.string	"ptxas"
        /*0030*/ 	.string	"Cuda compilation tools, release 13.0, V13.0.88"
        /*0030*/ 	.string	"Build cuda_13.0.r13.0/compiler.36424714_0"
        /*0030*/ 	.string	"-arch sm_100 -m 64 "



//--------------------- .note.nv.cuinfo           --------------------------
	.section	.note.nv.cuinfo,"",@"SHT_NOTE"
	.sectionflags	@"SHF_NOTE_NV_CUINFO"
        /*0018*/ 	.short	0x0002
        /*001a*/ 	.short	0x0064
        /*001c*/ 	.short	0x0082
	.zero		2


//--------------------- .nv.info                  --------------------------
	.section	.nv.info,"",@"SHT_CUDA_INFO"
	.align	4


	//----- nvinfo : EIATTR_REGCOUNT
	.align		4
        /*0000*/ 	.byte	0x04, 0x2f
        /*0002*/ 	.short	(.L_1 - .L_0)
	.align		4
.L_0:
        /*0004*/ 	.word	index@(_Z4testdd)
        /*0008*/ 	.word	0x00000004


	//----- nvinfo : EIATTR_FRAME_SIZE
	.align		4
.L_1:
        /*000c*/ 	.byte	0x04, 0x11
        /*000e*/ 	.short	(.L_3 - .L_2)
	.align		4
.L_2:
        /*0010*/ 	.word	index@(_Z4testdd)
        /*0014*/ 	.word	0x00000000


	//----- nvinfo : EIATTR_MIN_STACK_SIZE
	.align		4
.L_3:
        /*0018*/ 	.byte	0x04, 0x12
        /*001a*/ 	.short	(.L_5 - .L_4)
	.align		4
.L_4:
        /*001c*/ 	.word	index@(_Z4testdd)
        /*0020*/ 	.word	0x00000000
.L_5:


//--------------------- .nv.compat                --------------------------
	.section	.nv.compat,"",@"SHT_CUDA_COMPAT_INFO"
	.align	4
        /*0000*/ 	.byte	0x02, 0x09, 0x00, 0x00, 0x02, 0x02, 0x01, 0x00, 0x02, 0x05, 0x05, 0x00, 0x03, 0x07, 0x01, 0x01
        /*0010*/ 	.byte	0x02, 0x03, 0x00, 0x00, 0x02, 0x06, 0x01, 0x00, 0x04, 0x0b, 0x08, 0x00, 0x09, 0x00, 0x00, 0x00
        /*0020*/ 	.byte	0x00, 0x00, 0x00, 0x00


//--------------------- .nv.info._Z4testdd        --------------------------
	.section	.nv.info._Z4testdd,"",@"SHT_CUDA_INFO"
	.sectionflags	@""
	.align	4


	//----- nvinfo : EIATTR_CUDA_API_VERSION
	.align		4
        /*0000*/ 	.byte	0x04, 0x37
        /*0002*/ 	.short	(.L_7 - .L_6)
.L_6:
        /*0004*/ 	.word	0x00000082


	//----- nvinfo : EIATTR_KPARAM_INFO
	.align		4
.L_7:
        /*0008*/ 	.byte	0x04, 0x17
        /*000a*/ 	.short	(.L_9 - .L_8)
.L_8:
        /*000c*/ 	.word	0x00000000
        /*0010*/ 	.short	0x0001
        /*0012*/ 	.short	0x0008
        /*0014*/ 	.byte	0x00, 0xf0, 0x21, 0x00


	//----- nvinfo : EIATTR_KPARAM_INFO
	.align		4
.L_9:
        /*0018*/ 	.byte	0x04, 0x17
        /*001a*/ 	.short	(.L_11 - .L_10)
.L_10:
        /*001c*/ 	.word	0x00000000
        /*0020*/ 	.short	0x0000
        /*0022*/ 	.short	0x0000
        /*0024*/ 	.byte	0x00, 0xf0, 0x21, 0x00


	//----- nvinfo : EIATTR_SPARSE_MMA_MASK
	.align		4
.L_11:
        /*0028*/ 	.byte	0x03, 0x50
        /*002a*/ 	.short	0x0000


	//----- nvinfo : EIATTR_MAXREG_COUNT
	.align		4
        /*002c*/ 	.byte	0x03, 0x1b
        /*002e*/ 	.short	0x00ff


	//----- nvinfo : EIATTR_MERCURY_ISA_VERSION
	.align		4
        /*0030*/ 	.byte	0x03, 0x5f
        /*0032*/ 	.short	0x0101


	//----- nvinfo : EIATTR_VRC_CTA_INIT_COUNT
	.align		4
        /*0034*/ 	.byte	0x02, 0x4a
	.zero		1
	.zero		1


	//----- nvinfo : EIATTR_EXIT_INSTR_OFFSETS
	.align		4
        /*0038*/ 	.byte	0x04, 0x1c
        /*003a*/ 	.short	(.L_13 - .L_12)


	//   ....[0]....
.L_12:
        /*003c*/ 	.word	0x00000010


	//----- nvinfo : EIATTR_CBANK_PARAM_SIZE
	.align		4
.L_13:
        /*0040*/ 	.byte	0x03, 0x19
        /*0042*/ 	.short	0x0010


	//----- nvinfo : EIATTR_PARAM_CBANK
	.align		4
        /*0044*/ 	.byte	0x04, 0x0a
        /*0046*/ 	.short	(.L_15 - .L_14)
	.align		4
.L_14:
        /*0048*/ 	.word	index@(.nv.constant0._Z4testdd)
        /*004c*/ 	.short	0x0380
        /*004e*/ 	.short	0x0010


	//----- nvinfo : EIATTR_SW_WAR
	.align		4
.L_15:
        /*0050*/ 	.byte	0x04, 0x36
        /*0052*/ 	.short	(.L_17 - .L_16)
.L_16:
        /*0054*/ 	.word	0x00000008
.L_17:


//--------------------- .nv.callgraph             --------------------------
	.section	.nv.callgraph,"",@"SHT_CUDA_CALLGRAPH"
	.align	4
	.sectionentsize	8
	.align		4
        /*0000*/ 	.word	0x00000000
	.align		4
        /*0004*/ 	.word	0xffffffff
	.align		4
        /*0008*/ 	.word	0x00000000
	.align		4
        /*000c*/ 	.word	0xfffffffe
	.align		4
        /*0010*/ 	.word	0x00000000
	.align		4
        /*0014*/ 	.word	0xfffffffd
	.align		4
        /*0018*/ 	.word	0x00000000
	.align		4
        /*001c*/ 	.word	0xfffffffc


//--------------------- .text._Z4testdd           --------------------------
	.section	.text._Z4testdd,"ax",@progbits
	.align	128
        .global         _Z4testdd
        .type           _Z4testdd,@function
        .size           _Z4testdd,(.L_x_1 - _Z4testdd)
        .other          _Z4testdd,@"STO_CUDA_ENTRY STV_DEFAULT"
_Z4testdd:
.text._Z4testdd:
[----:B------:R-:W-:Y:S01]  /*0000*/  LDC R1, c[0x0][0x37c] ;  /* 0x0000df00ff017b82 */ /* 0x000fe20000000800 */
[----:B------:R-:W-:Y:S05]  /*0010*/  EXIT ;  /* 0x000000000000794d */ /* 0x000fea0003800000 */
.L_x_0:
[----:B------:R-:W-:-:S00]  /*0020*/  BRA `(.L_x_0) ;  /* 0xfffffffc00fc7947 */ /* 0x000fc0000383ffff */
[----:B------:R-:W-:-:S00]  /*0030*/  NOP ;  /* 0x0000000000007918 */ /* 0x000fc00000000000 */
        /* <DEDUP_REMOVED lines=12> */
.L_x_1:


//--------------------- .nv.shared.reserved.0     --------------------------
	.section	.nv.shared.reserved.0,"aw",@nobits
	.weak		__nv_reservedSMEM_offset_0_alias
	.size		__nv_reservedSMEM_offset_0_alias, 0, 64
	.other		__nv_reservedSMEM_offset_0_alias,@"STO_CUDA_RESERVED_SHARED STV_DEFAULT"
__nv_reservedSMEM_offset_0_alias:
	.zero		0
	.zero		64


//--------------------- .nv.constant0._Z4testdd   --------------------------
	.section	.nv.constant0._Z4testdd,"a",@progbits
	.sectionflags	@""
	.align	4
.nv.constant0._Z4testdd:
	.zero		912


//--------------------- SYMBOLS --------------------------

	.type		.nv.reservedSmem.offset0,@object
	.size		.nv.reservedSmem.offset0,0x4
